//
// Generated by NVIDIA NVVM Compiler
//
// Compiler Build ID: CL-36424714
// Cuda compilation tools, release 13.0, V13.0.88
// Based on NVVM 20.0.0
//

.version 9.0
.target sm_100
.address_size 64

	// .globl	_Z12addTwoArraysPiS_S_i
// _ZZ24addTwoArraysSharedStaticPiS_S_iE4s_v1 has been demoted
.extern .shared .align 16 .b8 arrays[];

.visible .entry _Z12addTwoArraysPiS_S_i(
	.param .u64 .ptr .align 1 _Z12addTwoArraysPiS_S_i_param_0,
	.param .u64 .ptr .align 1 _Z12addTwoArraysPiS_S_i_param_1,
	.param .u64 .ptr .align 1 _Z12addTwoArraysPiS_S_i_param_2,
	.param .u32 _Z12addTwoArraysPiS_S_i_param_3
)
{
	.reg .pred 	%p<2>;
	.reg .b32 	%r<9>;
	.reg .b64 	%rd<11>;

	ld.param.u64 	%rd1, [_Z12addTwoArraysPiS_S_i_param_0];
	ld.param.u64 	%rd2, [_Z12addTwoArraysPiS_S_i_param_1];
	ld.param.u64 	%rd3, [_Z12addTwoArraysPiS_S_i_param_2];
	ld.param.u32 	%r2, [_Z12addTwoArraysPiS_S_i_param_3];
	mov.u32 	%r3, %ctaid.x;
	mov.u32 	%r4, %ntid.x;
	mov.u32 	%r5, %tid.x;
	mad.lo.s32 	%r1, %r3, %r4, %r5;
	setp.ge.s32 	%p1, %r1, %r2;
	@%p1 bra 	$L__BB0_2;
	cvta.to.global.u64 	%rd4, %rd1;
	cvta.to.global.u64 	%rd5, %rd2;
	cvta.to.global.u64 	%rd6, %rd3;
	mul.wide.s32 	%rd7, %r1, 4;
	add.s64 	%rd8, %rd4, %rd7;
	ld.global.u32 	%r6, [%rd8];
	add.s64 	%rd9, %rd5, %rd7;
	ld.global.u32 	%r7, [%rd9];
	add.s32 	%r8, %r7, %r6;
	add.s64 	%rd10, %rd6, %rd7;
	st.global.u32 	[%rd10], %r8;
$L__BB0_2:
	ret;

}
	// .globl	_Z24addTwoArraysSharedStaticPiS_S_i
.visible .entry _Z24addTwoArraysSharedStaticPiS_S_i(
	.param .u64 .ptr .align 1 _Z24addTwoArraysSharedStaticPiS_S_i_param_0,
	.param .u64 .ptr .align 1 _Z24addTwoArraysSharedStaticPiS_S_i_param_1,
	.param .u64 .ptr .align 1 _Z24addTwoArraysSharedStaticPiS_S_i_param_2,
	.param .u32 _Z24addTwoArraysSharedStaticPiS_S_i_param_3
)
{
	.reg .pred 	%p<2>;
	.reg .b32 	%r<12>;
	.reg .b64 	%rd<11>;
	// demoted variable
	.shared .align 4 .b8 _ZZ24addTwoArraysSharedStaticPiS_S_iE4s_v1[20];
	ld.param.u64 	%rd1, [_Z24addTwoArraysSharedStaticPiS_S_i_param_0];
	ld.param.u64 	%rd2, [_Z24addTwoArraysSharedStaticPiS_S_i_param_1];
	ld.param.u64 	%rd3, [_Z24addTwoArraysSharedStaticPiS_S_i_param_2];
	ld.param.u32 	%r2, [_Z24addTwoArraysSharedStaticPiS_S_i_param_3];
	mov.u32 	%r3, %ntid.x;
	mov.u32 	%r4, %ctaid.x;
	mov.u32 	%r5, %tid.x;
	mad.lo.s32 	%r1, %r3, %r4, %r5;
	setp.ge.s32 	%p1, %r1, %r2;
	@%p1 bra 	$L__BB1_2;
	cvta.to.global.u64 	%rd4, %rd1;
	cvta.to.global.u64 	%rd5, %rd2;
	cvta.to.global.u64 	%rd6, %rd3;
	mul.wide.s32 	%rd7, %r1, 4;
	add.s64 	%rd8, %rd4, %rd7;
	ld.global.u32 	%r6, [%rd8];
	shl.b32 	%r7, %r1, 2;
	mov.u32 	%r8, _ZZ24addTwoArraysSharedStaticPiS_S_iE4s_v1;
	add.s32 	%r9, %r8, %r7;
	st.shared.u32 	[%r9], %r6;
	add.s64 	%rd9, %rd5, %rd7;
	ld.global.u32 	%r10, [%rd9];
	add.s32 	%r11, %r10, %r6;
	add.s64 	%rd10, %rd6, %rd7;
	st.global.u32 	[%rd10], %r11;
$L__BB1_2:
	ret;

}
	// .globl	_Z25addTwoArraysSharedDynamicPiS_S_i
.visible .entry _Z25addTwoArraysSharedDynamicPiS_S_i(
	.param .u64 .ptr .align 1 _Z25addTwoArraysSharedDynamicPiS_S_i_param_0,
	.param .u64 .ptr .align 1 _Z25addTwoArraysSharedDynamicPiS_S_i_param_1,
	.param .u64 .ptr .align 1 _Z25addTwoArraysSharedDynamicPiS_S_i_param_2,
	.param .u32 _Z25addTwoArraysSharedDynamicPiS_S_i_param_3
)
{
	.reg .pred 	%p<2>;
	.reg .b32 	%r<16>;
	.reg .b64 	%rd<11>;

	ld.param.u64 	%rd1, [_Z25addTwoArraysSharedDynamicPiS_S_i_param_0];
	ld.param.u64 	%rd2, [_Z25addTwoArraysSharedDynamicPiS_S_i_param_1];
	ld.param.u64 	%rd3, [_Z25addTwoArraysSharedDynamicPiS_S_i_param_2];
	ld.param.u32 	%r2, [_Z25addTwoArraysSharedDynamicPiS_S_i_param_3];
	mov.u32 	%r3, %ntid.x;
	mov.u32 	%r4, %ctaid.x;
	mov.u32 	%r5, %tid.x;
	mad.lo.s32 	%r1, %r3, %r4, %r5;
	setp.ge.s32 	%p1, %r1, %r2;
	@%p1 bra 	$L__BB2_2;
	cvta.to.global.u64 	%rd4, %rd1;
	cvta.to.global.u64 	%rd5, %rd2;
	cvta.to.global.u64 	%rd6, %rd3;
	mul.wide.s32 	%rd7, %r1, 4;
	add.s64 	%rd8, %rd4, %rd7;
	ld.global.u32 	%r6, [%rd8];
	shl.b32 	%r7, %r1, 2;
	mov.u32 	%r8, arrays;
	add.s32 	%r9, %r8, %r7;
	st.shared.u32 	[%r9], %r6;
	add.s64 	%rd9, %rd5, %rd7;
	ld.global.u32 	%r10, [%rd9];
	shl.b32 	%r11, %r2, 2;
	add.s32 	%r12, %r9, %r11;
	st.shared.u32 	[%r12], %r10;
	ld.shared.u32 	%r13, [%r9];
	add.s32 	%r14, %r13, %r10;
	add.s32 	%r15, %r12, %r11;
	st.shared.u32 	[%r15], %r14;
	add.s64 	%rd10, %rd6, %rd7;
	st.global.u32 	[%rd10], %r14;
$L__BB2_2:
	ret;

}


// ===== COMPILED SASS (sm_100) =====

	.target	sm_100

	.elftype	@"ET_EXEC"


//--------------------- .note.nv.tkinfo           --------------------------
	.section	.note.nv.tkinfo,"",@"SHT_NOTE"
	.sectionflags	@"SHF_NOTE_NV_TKINFO"
	.tkinfo
        /*0018*/ 	.word	0x00000002
        /*0030*/ 	.string	""
        /*0030*/ 	.string	"ptxas"
        /*0030*/ 	.string	"Cuda compilation tools, release 13.0, V13.0.88"
        /*0030*/ 	.string	"Build cuda_13.0.r13.0/compiler.36424714_0"
        /*0030*/ 	.string	"-arch sm_100 -m 64 "



//--------------------- .note.nv.cuinfo           --------------------------
	.section	.note.nv.cuinfo,"",@"SHT_NOTE"
	.sectionflags	@"SHF_NOTE_NV_CUINFO"
        /*0018*/ 	.short	0x0002
        /*001a*/ 	.short	0x0064
        /*001c*/ 	.short	0x0082
	.zero		2


//--------------------- .nv.info                  --------------------------
	.section	.nv.info,"",@"SHT_CUDA_INFO"
	.align	4


	//----- nvinfo : EIATTR_REGCOUNT
	.align		4
        /*0000*/ 	.byte	0x04, 0x2f
        /*0002*/ 	.short	(.L_1 - .L_0)
	.align		4
.L_0:
        /*0004*/ 	.word	index@(_Z12addTwoArraysPiS_S_i)
        /*0008*/ 	.word	0x0000000c


	//----- nvinfo : EIATTR_FRAME_SIZE
	.align		4
.L_1:
        /*000c*/ 	.byte	0x04, 0x11
        /*000e*/ 	.short	(.L_3 - .L_2)
	.align		4
.L_2:
        /*0010*/ 	.word	index@(_Z12addTwoArraysPiS_S_i)
        /*0014*/ 	.word	0x00000000


	//----- nvinfo : EIATTR_REGCOUNT
	.align		4
.L_3:
        /*0018*/ 	.byte	0x04, 0x2f
        /*001a*/ 	.short	(.L_5 - .L_4)
	.align		4
.L_4:
        /*001c*/ 	.word	index@(_Z24addTwoArraysSharedStaticPiS_S_i)
        /*0020*/ 	.word	0x0000000e


	//----- nvinfo : EIATTR_FRAME_SIZE
	.align		4
.L_5:
        /*0024*/ 	.byte	0x04, 0x11
        /*0026*/ 	.short	(.L_7 - .L_6)
	.align		4
.L_6:
        /*0028*/ 	.word	index@(_Z24addTwoArraysSharedStaticPiS_S_i)
        /*002c*/ 	.word	0x00000000


	//----- nvinfo : EIATTR_REGCOUNT
	.align		4
.L_7:
        /*0030*/ 	.byte	0x04, 0x2f
        /*0032*/ 	.short	(.L_9 - .L_8)
	.align		4
.L_8:
        /*0034*/ 	.word	index@(_Z25addTwoArraysSharedDynamicPiS_S_i)
        /*0038*/ 	.word	0x00000012


	//----- nvinfo : EIATTR_FRAME_SIZE
	.align		4
.L_9:
        /*003c*/ 	.byte	0x04, 0x11
        /*003e*/ 	.short	(.L_11 - .L_10)
	.align		4
.L_10:
        /*0040*/ 	.word	index@(_Z25addTwoArraysSharedDynamicPiS_S_i)
        /*0044*/ 	.word	0x00000000


	//----- nvinfo : EIATTR_MIN_STACK_SIZE
	.align		4
.L_11:
        /*0048*/ 	.byte	0x04, 0x12
        /*004a*/ 	.short	(.L_13 - .L_12)
	.align		4
.L_12:
        /*004c*/ 	.word	index@(_Z25addTwoArraysSharedDynamicPiS_S_i)
        /*0050*/ 	.word	0x00000000


	//----- nvinfo : EIATTR_MIN_STACK_SIZE
	.align		4
.L_13:
        /*0054*/ 	.byte	0x04, 0x12
        /*0056*/ 	.short	(.L_15 - .L_14)
	.align		4
.L_14:
        /*0058*/ 	.word	index@(_Z24addTwoArraysSharedStaticPiS_S_i)
        /*005c*/ 	.word	0x00000000


	//----- nvinfo : EIATTR_MIN_STACK_SIZE
	.align		4
.L_15:
        /*0060*/ 	.byte	0x04, 0x12
        /*0062*/ 	.short	(.L_17 - .L_16)
	.align		4
.L_16:
        /*0064*/ 	.word	index@(_Z12addTwoArraysPiS_S_i)
        /*0068*/ 	.word	0x00000000
.L_17:


//--------------------- .nv.compat                --------------------------
	.section	.nv.compat,"",@"SHT_CUDA_COMPAT_INFO"
	.align	4
        /*0000*/ 	.byte	0x02, 0x09, 0x00, 0x00, 0x02, 0x02, 0x01, 0x00, 0x02, 0x05, 0x05, 0x00, 0x03, 0x07, 0x01, 0x01
        /*0010*/ 	.byte	0x02, 0x03, 0x00, 0x00, 0x02, 0x06, 0x01, 0x00, 0x04, 0x0b, 0x08, 0x00, 0x09, 0x00, 0x00, 0x00
        /*0020*/ 	.byte	0x00, 0x00, 0x00, 0x00


//--------------------- .nv.info._Z25addTwoArraysSharedDynamicPiS_S_i --------------------------
	.section	.nv.info._Z25addTwoArraysSharedDynamicPiS_S_i,"",@"SHT_CUDA_INFO"
	.sectionflags	@""
	.align	4


	//----- nvinfo : EIATTR_CUDA_API_VERSION
	.align		4
        /*0000*/ 	.byte	0x04, 0x37
        /*0002*/ 	.short	(.L_19 - .L_18)
.L_18:
        /*0004*/ 	.word	0x00000082


	//----- nvinfo : EIATTR_KPARAM_INFO
	.align		4
.L_19:
        /*0008*/ 	.byte	0x04, 0x17
        /*000a*/ 	.short	(.L_21 - .L_20)
.L_20:
        /*000c*/ 	.word	0x00000000
        /*0010*/ 	.short	0x0003
        /*0012*/ 	.short	0x0018
        /*0014*/ 	.byte	0x00, 0xf0, 0x11, 0x00


	//----- nvinfo : EIATTR_KPARAM_INFO
	.align		4
.L_21:
        /*0018*/ 	.byte	0x04, 0x17
        /*001a*/ 	.short	(.L_23 - .L_22)
.L_22:
        /*001c*/ 	.word	0x00000000
        /*0020*/ 	.short	0x0002
        /*0022*/ 	.short	0x0010
        /*0024*/ 	.byte	0x00, 0xf5, 0x21, 0x00


	//----- nvinfo : EIATTR_KPARAM_INFO
	.align		4
.L_23:
        /*0028*/ 	.byte	0x04, 0x17
        /*002a*/ 	.short	(.L_25 - .L_24)
.L_24:
        /*002c*/ 	.word	0x00000000
        /*0030*/ 	.short	0x0001
        /*0032*/ 	.short	0x0008
        /*0034*/ 	.byte	0x00, 0xf5, 0x21, 0x00


	//----- nvinfo : EIATTR_KPARAM_INFO
	.align		4
.L_25:
        /*0038*/ 	.byte	0x04, 0x17
        /*003a*/ 	.short	(.L_27 - .L_26)
.L_26:
        /*003c*/ 	.word	0x00000000
        /*0040*/ 	.short	0x0000
        /*0042*/ 	.short	0x0000
        /*0044*/ 	.byte	0x00, 0xf5, 0x21, 0x00


	//----- nvinfo : EIATTR_SPARSE_MMA_MASK
	.align		4
.L_27:
        /*0048*/ 	.byte	0x03, 0x50
        /*004a*/ 	.short	0x0000


	//----- nvinfo : EIATTR_MAXREG_COUNT
	.align		4
        /*004c*/ 	.byte	0x03, 0x1b
        /*004e*/ 	.short	0x00ff


	//----- nvinfo : EIATTR_MERCURY_ISA_VERSION
	.align		4
        /*0050*/ 	.byte	0x03, 0x5f
        /*0052*/ 	.short	0x0101


	//----- nvinfo : EIATTR_VRC_CTA_INIT_COUNT
	.align		4
        /*0054*/ 	.byte	0x02, 0x4a
	.zero		1
	.zero		1


	//----- nvinfo : EIATTR_EXIT_INSTR_OFFSETS
	.align		4
        /*0058*/ 	.byte	0x04, 0x1c
        /*005a*/ 	.short	(.L_29 - .L_28)


	//   ....[0]....
.L_28:
        /*005c*/ 	.word	0x00000070


	//   ....[1]....
        /*0060*/ 	.word	0x000001d0


	//----- nvinfo : EIATTR_CBANK_PARAM_SIZE
	.align		4
.L_29:
        /*0064*/ 	.byte	0x03, 0x19
        /*0066*/ 	.short	0x001c


	//----- nvinfo : EIATTR_PARAM_CBANK
	.align		4
        /*0068*/ 	.byte	0x04, 0x0a
        /*006a*/ 	.short	(.L_31 - .L_30)
	.align		4
.L_30:
        /*006c*/ 	.word	index@(.nv.constant0._Z25addTwoArraysSharedDynamicPiS_S_i)
        /*0070*/ 	.short	0x0380
        /*0072*/ 	.short	0x001c


	//----- nvinfo : EIATTR_SW_WAR
	.align		4
.L_31:
        /*0074*/ 	.byte	0x04, 0x36
        /*0076*/ 	.short	(.L_33 - .L_32)
.L_32:
        /*0078*/ 	.word	0x00000008
.L_33:


//--------------------- .nv.info._Z24addTwoArraysSharedStaticPiS_S_i --------------------------
	.section	.nv.info._Z24addTwoArraysSharedStaticPiS_S_i,"",@"SHT_CUDA_INFO"
	.sectionflags	@""
	.align	4


	//----- nvinfo : EIATTR_CUDA_API_VERSION
	.align		4
        /*0000*/ 	.byte	0x04, 0x37
        /*0002*/ 	.short	(.L_35 - .L_34)
.L_34:
        /*0004*/ 	.word	0x00000082


	//----- nvinfo : EIATTR_KPARAM_INFO
	.align		4
.L_35:
        /*0008*/ 	.byte	0x04, 0x17
        /*000a*/ 	.short	(.L_37 - .L_36)
.L_36:
        /*000c*/ 	.word	0x00000000
        /*0010*/ 	.short	0x0003
        /*0012*/ 	.short	0x0018
        /*0014*/ 	.byte	0x00, 0xf0, 0x11, 0x00


	//----- nvinfo : EIATTR_KPARAM_INFO
	.align		4
.L_37:
        /*0018*/ 	.byte	0x04, 0x17
        /*001a*/ 	.short	(.L_39 - .L_38)
.L_38:
        /*001c*/ 	.word	0x00000000
        /*0020*/ 	.short	0x0002
        /*0022*/ 	.short	0x0010
        /*0024*/ 	.byte	0x00, 0xf5, 0x21, 0x00


	//----- nvinfo : EIATTR_KPARAM_INFO
	.align		4
.L_39:
        /*0028*/ 	.byte	0x04, 0x17
        /*002a*/ 	.short	(.L_41 - .L_40)
.L_40:
        /*002c*/ 	.word	0x00000000
        /*0030*/ 	.short	0x0001
        /*0032*/ 	.short	0x0008
        /*0034*/ 	.byte	0x00, 0xf5, 0x21, 0x00


	//----- nvinfo : EIATTR_KPARAM_INFO
	.align		4
.L_41:
        /*0038*/ 	.byte	0x04, 0x17
        /*003a*/ 	.short	(.L_43 - .L_42)
.L_42:
        /*003c*/ 	.word	0x00000000
        /*0040*/ 	.short	0x0000
        /*0042*/ 	.short	0x0000
        /*0044*/ 	.byte	0x00, 0xf5, 0x21, 0x00


	//----- nvinfo : EIATTR_SPARSE_MMA_MASK
	.align		4
.L_43:
        /*0048*/ 	.byte	0x03, 0x50
        /*004a*/ 	.short	0x0000


	//----- nvinfo : EIATTR_MAXREG_COUNT
	.align		4
        /*004c*/ 	.byte	0x03, 0x1b
        /*004e*/ 	.short	0x00ff


	//----- nvinfo : EIATTR_MERCURY_ISA_VERSION
	.align		4
        /*0050*/ 	.byte	0x03, 0x5f
        /*0052*/ 	.short	0x0101


	//----- nvinfo : EIATTR_VRC_CTA_INIT_COUNT
	.align		4
        /*0054*/ 	.byte	0x02, 0x4a
	.zero		1
	.zero		1


	//----- nvinfo : EIATTR_EXIT_INSTR_OFFSETS
	.align		4
        /*0058*/ 	.byte	0x04, 0x1c
        /*005a*/ 	.short	(.L_45 - .L_44)


	//   ....[0]....
.L_44:
        /*005c*/ 	.word	0x00000070


	//   ....[1]....
        /*0060*/ 	.word	0x00000180


	//----- nvinfo : EIATTR_CBANK_PARAM_SIZE
	.align		4
.L_45:
        /*0064*/ 	.byte	0x03, 0x19
        /*0066*/ 	.short	0x001c


	//----- nvinfo : EIATTR_PARAM_CBANK
	.align		4
        /*0068*/ 	.byte	0x04, 0x0a
        /*006a*/ 	.short	(.L_47 - .L_46)
	.align		4
.L_46:
        /*006c*/ 	.word	index@(.nv.constant0._Z24addTwoArraysSharedStaticPiS_S_i)
        /*0070*/ 	.short	0x0380
        /*0072*/ 	.short	0x001c


	//----- nvinfo : EIATTR_SW_WAR
	.align		4
.L_47:
        /*0074*/ 	.byte	0x04, 0x36
        /*0076*/ 	.short	(.L_49 - .L_48)
.L_48:
        /*0078*/ 	.word	0x00000008
.L_49:


//--------------------- .nv.info._Z12addTwoArraysPiS_S_i --------------------------
	.section	.nv.info._Z12addTwoArraysPiS_S_i,"",@"SHT_CUDA_INFO"
	.sectionflags	@""
	.align	4


	//----- nvinfo : EIATTR_CUDA_API_VERSION
	.align		4
        /*0000*/ 	.byte	0x04, 0x37
        /*0002*/ 	.short	(.L_51 - .L_50)
.L_50:
        /*0004*/ 	.word	0x00000082


	//----- nvinfo : EIATTR_KPARAM_INFO
	.align		4
.L_51:
        /*0008*/ 	.byte	0x04, 0x17
        /*000a*/ 	.short	(.L_53 - .L_52)
.L_52:
        /*000c*/ 	.word	0x00000000
        /*0010*/ 	.short	0x0003
        /*0012*/ 	.short	0x0018
        /*0014*/ 	.byte	0x00, 0xf0, 0x11, 0x00


	//----- nvinfo : EIATTR_KPARAM_INFO
	.align		4
.L_53:
        /*0018*/ 	.byte	0x04, 0x17
        /*001a*/ 	.short	(.L_55 - .L_54)
.L_54:
        /*001c*/ 	.word	0x00000000
        /*0020*/ 	.short	0x0002
        /*0022*/ 	.short	0x0010
        /*0024*/ 	.byte	0x00, 0xf5, 0x21, 0x00


	//----- nvinfo : EIATTR_KPARAM_INFO
	.align		4
.L_55:
        /*0028*/ 	.byte	0x04, 0x17
        /*002a*/ 	.short	(.L_57 - .L_56)
.L_56:
        /*002c*/ 	.word	0x00000000
        /*0030*/ 	.short	0x0001
        /*0032*/ 	.short	0x0008
        /*0034*/ 	.byte	0x00, 0xf5, 0x21, 0x00


	//----- nvinfo : EIATTR_KPARAM_INFO
	.align		4
.L_57:
        /*0038*/ 	.byte	0x04, 0x17
        /*003a*/ 	.short	(.L_59 - .L_58)
.L_58:
        /*003c*/ 	.word	0x00000000
        /*0040*/ 	.short	0x0000
        /*0042*/ 	.short	0x0000
        /*0044*/ 	.byte	0x00, 0xf5, 0x21, 0x00


	//----- nvinfo : EIATTR_SPARSE_MMA_MASK
	.align		4
.L_59:
        /*0048*/ 	.byte	0x03, 0x50
        /*004a*/ 	.short	0x0000


	//----- nvinfo : EIATTR_MAXREG_COUNT
	.align		4
        /*004c*/ 	.byte	0x03, 0x1b
        /*004e*/ 	.short	0x00ff


	//----- nvinfo : EIATTR_MERCURY_ISA_VERSION
	.align		4
        /*0050*/ 	.byte	0x03, 0x5f
        /*0052*/ 	.short	0x0101


	//----- nvinfo : EIATTR_VRC_CTA_INIT_COUNT
	.align		4
        /*0054*/ 	.byte	0x02, 0x4a
	.zero		1
	.zero		1


	//----- nvinfo : EIATTR_EXIT_INSTR_OFFSETS
	.align		4
        /*0058*/ 	.byte	0x04, 0x1c
        /*005a*/ 	.short	(.L_61 - .L_60)


	//   ....[0]....
.L_60:
        /*005c*/ 	.word	0x00000070


	//   ....[1]....
        /*0060*/ 	.word	0x00000130


	//----- nvinfo : EIATTR_CBANK_PARAM_SIZE
	.align		4
.L_61:
        /*0064*/ 	.byte	0x03, 0x19
        /*0066*/ 	.short	0x001c


	//----- nvinfo : EIATTR_PARAM_CBANK
	.align		4
        /*0068*/ 	.byte	0x04, 0x0a
        /*006a*/ 	.short	(.L_63 - .L_62)
	.align		4
.L_62:
        /*006c*/ 	.word	index@(.nv.constant0._Z12addTwoArraysPiS_S_i)
        /*0070*/ 	.short	0x0380
        /*0072*/ 	.short	0x001c


	//----- nvinfo : EIATTR_SW_WAR
	.align		4
.L_63:
        /*0074*/ 	.byte	0x04, 0x36
        /*0076*/ 	.short	(.L_65 - .L_64)
.L_64:
        /*0078*/ 	.word	0x00000008
.L_65:


//--------------------- .nv.callgraph             --------------------------
	.section	.nv.callgraph,"",@"SHT_CUDA_CALLGRAPH"
	.align	4
	.sectionentsize	8
	.align		4
        /*0000*/ 	.word	0x00000000
	.align		4
        /*0004*/ 	.word	0xffffffff
	.align		4
        /*0008*/ 	.word	0x00000000
	.align		4
        /*000c*/ 	.word	0xfffffffe
	.align		4
        /*0010*/ 	.word	0x00000000
	.align		4
        /*0014*/ 	.word	0xfffffffd
	.align		4
        /*0018*/ 	.word	0x00000000
	.align		4
        /*001c*/ 	.word	0xfffffffc


//--------------------- .text._Z25addTwoArraysSharedDynamicPiS_S_i --------------------------
	.section	.text._Z25addTwoArraysSharedDynamicPiS_S_i,"ax",@progbits
	.align	128
        .global         _Z25addTwoArraysSharedDynamicPiS_S_i
        .type           _Z25addTwoArraysSharedDynamicPiS_S_i,@function
        .size           _Z25addTwoArraysSharedDynamicPiS_S_i,(.L_x_3 - _Z25addTwoArraysSharedDynamicPiS_S_i)
        .other          _Z25addTwoArraysSharedDynamicPiS_S_i,@"STO_CUDA_ENTRY STV_DEFAULT"
_Z25addTwoArraysSharedDynamicPiS_S_i:
.text._Z25addTwoArraysSharedDynamicPiS_S_i:
[----:B------:R-:W-:Y:S01]  /*0000*/  LDC R1, c[0x0][0x37c] ;  /* 0x0000df00ff017b82 */ /* 0x000fe20000000800 */
[----:B------:R-:W0:Y:S07]  /*0010*/  S2R R9, SR_CTAID.X ;  /* 0x0000000000097919 */ /* 0x000e2e0000002500 */
[----:B------:R-:W1:Y:S01]  /*0020*/  LDC R8, c[0x0][0x398] ;  /* 0x0000e600ff087b82 */ /* 0x000e620000000800 */
[----:B------:R-:W0:Y:S01]  /*0030*/  LDCU UR4, c[0x0][0x360] ;  /* 0x00006c00ff0477ac */ /* 0x000e220008000800 */
[----:B------:R-:W0:Y:S02]  /*0040*/  S2R R0, SR_TID.X ;  /* 0x0000000000007919 */ /* 0x000e240000002100 */
[----:B0-----:R-:W-:-:S05]  /*0050*/  IMAD R9, R9, UR4, R0 ;  /* 0x0000000409097c24 */ /* 0x001fca000f8e0200 */
[----:B-1----:R-:W-:-:S13]  /*0060*/  ISETP.GE.AND P0, PT, R9, R8, PT ;  /* 0x000000080900720c */ /* 0x002fda0003f06270 */
[----:B------:R-:W-:Y:S05]  /*0070*/  @P0 EXIT ;  /* 0x000000000000094d */ /* 0x000fea0003800000 */
[----:B------:R-:W0:Y:S01]  /*0080*/  LDC.64 R2, c[0x0][0x380] ;  /* 0x0000e000ff027b82 */ /* 0x000e220000000a00 */
[----:B------:R-:W1:Y:S07]  /*0090*/  LDCU.64 UR6, c[0x0][0x358] ;  /* 0x00006b00ff0677ac */ /* 0x000e6e0008000a00 */
[----:B------:R-:W2:Y:S08]  /*00a0*/  LDC.64 R4, c[0x0][0x388] ;  /* 0x0000e200ff047b82 */ /* 0x000eb00000000a00 */
[----:B------:R-:W3:Y:S01]  /*00b0*/  S2UR UR5, SR_CgaCtaId ;  /* 0x00000000000579c3 */ /* 0x000ee20000008800 */
[----:B0-----:R-:W-:Y:S01]  /*00c0*/  IMAD.WIDE R2, R9, 0x4, R2 ;  /* 0x0000000409027825 */ /* 0x001fe200078e0202 */
[----:B------:R-:W-:-:S06]  /*00d0*/  UMOV UR4, 0x400 ;  /* 0x0000040000047882 */ /* 0x000fcc0000000000 */
[----:B------:R-:W0:Y:S01]  /*00e0*/  LDC.64 R6, c[0x0][0x390] ;  /* 0x0000e400ff067b82 */ /* 0x000e220000000a00 */
[----:B-1----:R0:W4:Y:S01]  /*00f0*/  LDG.E R0, desc[UR6][R2.64] ;  /* 0x0000000602007981 */ /* 0x002122000c1e1900 */
[----:B--2---:R-:W-:-:S06]  /*0100*/  IMAD.WIDE R4, R9, 0x4, R4 ;  /* 0x0000000409047825 */ /* 0x004fcc00078e0204 */
[----:B------:R-:W2:Y:S01]  /*0110*/  LDG.E R4, desc[UR6][R4.64] ;  /* 0x0000000604047981 */ /* 0x000ea2000c1e1900 */
[----:B---3--:R-:W-:-:S06]  /*0120*/  ULEA UR4, UR5, UR4, 0x18 ;  /* 0x0000000405047291 */ /* 0x008fcc000f8ec0ff */
[----:B------:R-:W-:-:S04]  /*0130*/  LEA R11, R9, UR4, 0x2 ;  /* 0x00000004090b7c11 */ /* 0x000fc8000f8e10ff */
[----:B------:R-:W-:Y:S01]  /*0140*/  LEA R13, R8, R11, 0x2 ;  /* 0x0000000b080d7211 */ /* 0x000fe200078e10ff */
[----:B0-----:R-:W-:-:S03]  /*0150*/  IMAD.WIDE R2, R9, 0x4, R6 ;  /* 0x0000000409027825 */ /* 0x001fc600078e0206 */
[----:B------:R-:W-:Y:S01]  /*0160*/  LEA R8, R8, R13, 0x2 ;  /* 0x0000000d08087211 */ /* 0x000fe200078e10ff */
[----:B----4-:R-:W-:Y:S04]  /*0170*/  STS [R11], R0 ;  /* 0x000000000b007388 */ /* 0x010fe80000000800 */
[----:B--2---:R-:W-:Y:S04]  /*0180*/  STS [R13], R4 ;  /* 0x000000040d007388 */ /* 0x004fe80000000800 */
[----:B------:R-:W0:Y:S02]  /*0190*/  LDS R15, [R11] ;  /* 0x000000000b0f7984 */ /* 0x000e240000000800 */
[----:B0-----:R-:W-:-:S05]  /*01a0*/  IADD3 R15, PT, PT, R4, R15, RZ ;  /* 0x0000000f040f7210 */ /* 0x001fca0007ffe0ff */
[----:B------:R-:W-:Y:S04]  /*01b0*/  STS [R8], R15 ;  /* 0x0000000f08007388 */ /* 0x000fe80000000800 */
[----:B------:R-:W-:Y:S01]  /*01c0*/  STG.E desc[UR6][R2.64], R15 ;  /* 0x0000000f02007986 */ /* 0x000fe2000c101906 */
[----:B------:R-:W-:Y:S05]  /*01d0*/  EXIT ;  /* 0x000000000000794d */ /* 0x000fea0003800000 */
.L_x_0:
[----:B------:R-:W-:-:S00]  /*01e0*/  BRA `(.L_x_0) ;  /* 0xfffffffc00fc7947 */ /* 0x000fc0000383ffff */
[----:B------:R-:W-:-:S00]  /*01f0*/  NOP ;  /* 0x0000000000007918 */ /* 0x000fc00000000000 */
        /* <DEDUP_REMOVED lines=8> */
.L_x_3:


//--------------------- .text._Z24addTwoArraysSharedStaticPiS_S_i --------------------------
	.section	.text._Z24addTwoArraysSharedStaticPiS_S_i,"ax",@progbits
	.align	128
        .global         _Z24addTwoArraysSharedStaticPiS_S_i
        .type           _Z24addTwoArraysSharedStaticPiS_S_i,@function
        .size           _Z24addTwoArraysSharedStaticPiS_S_i,(.L_x_4 - _Z24addTwoArraysSharedStaticPiS_S_i)
        .other          _Z24addTwoArraysSharedStaticPiS_S_i,@"STO_CUDA_ENTRY STV_DEFAULT"
_Z24addTwoArraysSharedStaticPiS_S_i:
.text._Z24addTwoArraysSharedStaticPiS_S_i:
[----:B------:R-:W-:Y:S01]  /*0000*/  LDC R1, c[0x0][0x37c] ;  /* 0x0000df00ff017b82 */ /* 0x000fe20000000800 */
[----:B------:R-:W0:Y:S01]  /*0010*/  S2R R9, SR_CTAID.X ;  /* 0x0000000000097919 */ /* 0x000e220000002500 */
[----:B------:R-:W0:Y:S01]  /*0020*/  LDCU UR4, c[0x0][0x360] ;  /* 0x00006c00ff0477ac */ /* 0x000e220008000800 */
[----:B------:R-:W0:Y:S01]  /*0030*/  S2R R0, SR_TID.X ;  /* 0x0000000000007919 */ /* 0x000e220000002100 */
[----:B------:R-:W1:Y:S01]  /*0040*/  LDCU UR5, c[0x0][0x398] ;  /* 0x00007300ff0577ac */ /* 0x000e620008000800 */
[----:B0-----:R-:W-:-:S05]  /*0050*/  IMAD R9, R9, UR4, R0 ;  /* 0x0000000409097c24 */ /* 0x001fca000f8e0200 */
[----:B-1----:R-:W-:-:S13]  /*0060*/  ISETP.GE.AND P0, PT, R9, UR5, PT ;  /* 0x0000000509007c0c */ /* 0x002fda000bf06270 */
[----:B------:R-:W-:Y:S05]  /*0070*/  @P0 EXIT ;  /* 0x000000000000094d */ /* 0x000fea0003800000 */
[----:B------:R-:W0:Y:S01]  /*0080*/  LDC.64 R2, c[0x0][0x380] ;  /* 0x0000e000ff027b82 */ /* 0x000e220000000a00 */
[----:B------:R-:W1:Y:S07]  /*0090*/  LDCU.64 UR6, c[0x0][0x358] ;  /* 0x00006b00ff0677ac */ /* 0x000e6e0008000a00 */
[----:B------:R-:W2:Y:S08]  /*00a0*/  LDC.64 R4, c[0x0][0x388] ;  /* 0x0000e200ff047b82 */ /* 0x000eb00000000a00 */
[----:B------:R-:W3:Y:S01]  /*00b0*/  S2UR UR5, SR_CgaCtaId ;  /* 0x00000000000579c3 */ /* 0x000ee20000008800 */
[----:B0-----:R-:W-:-:S07]  /*00c0*/  IMAD.WIDE R2, R9, 0x4, R2 ;  /* 0x0000000409027825 */ /* 0x001fce00078e0202 */
[----:B------:R-:W0:Y:S01]  /*00d0*/  LDC.64 R6, c[0x0][0x390] ;  /* 0x0000e400ff067b82 */ /* 0x000e220000000a00 */
[----:B-1----:R-:W4:Y:S01]  /*00e0*/  LDG.E R2, desc[UR6][R2.64] ;  /* 0x0000000602027981 */ /* 0x002f22000c1e1900 */
[----:B--2---:R-:W-:-:S06]  /*00f0*/  IMAD.WIDE R4, R9, 0x4, R4 ;  /* 0x0000000409047825 */ /* 0x004fcc00078e0204 */
[----:B------:R-:W2:Y:S01]  /*0100*/  LDG.E R5, desc[UR6][R4.64] ;  /* 0x0000000604057981 */ /* 0x000ea2000c1e1900 */
[----:B------:R-:W-:Y:S02]  /*0110*/  UMOV UR4, 0x400 ;  /* 0x0000040000047882 */ /* 0x000fe40000000000 */
[----:B---3--:R-:W-:Y:S01]  /*0120*/  ULEA UR4, UR5, UR4, 0x18 ;  /* 0x0000000405047291 */ /* 0x008fe2000f8ec0ff */
[----:B0-----:R-:W-:-:S05]  /*0130*/  IMAD.WIDE R6, R9, 0x4, R6 ;  /* 0x0000000409067825 */ /* 0x001fca00078e0206 */
[----:B------:R-:W-:-:S05]  /*0140*/  LEA R9, R9, UR4, 0x2 ;  /* 0x0000000409097c11 */ /* 0x000fca000f8e10ff */
[----:B----4-:R-:W-:Y:S01]  /*0150*/  STS [R9], R2 ;  /* 0x0000000209007388 */ /* 0x010fe20000000800 */
[----:B--2---:R-:W-:-:S05]  /*0160*/  IADD3 R11, PT, PT, R2, R5, RZ ;  /* 0x00000005020b7210 */ /* 0x004fca0007ffe0ff */
[----:B------:R-:W-:Y:S01]  /*0170*/  STG.E desc[UR6][R6.64], R11 ;  /* 0x0000000b06007986 */ /* 0x000fe2000c101906 */
[----:B------:R-:W-:Y:S05]  /*0180*/  EXIT ;  /* 0x000000000000794d */ /* 0x000fea0003800000 */
.L_x_1:
        /* <DEDUP_REMOVED lines=15> */
.L_x_4:


//--------------------- .text._Z12addTwoArraysPiS_S_i --------------------------
	.section	.text._Z12addTwoArraysPiS_S_i,"ax",@progbits
	.align	128
        .global         _Z12addTwoArraysPiS_S_i
        .type           _Z12addTwoArraysPiS_S_i,@function
        .size           _Z12addTwoArraysPiS_S_i,(.L_x_5 - _Z12addTwoArraysPiS_S_i)
        .other          _Z12addTwoArraysPiS_S_i,@"STO_CUDA_ENTRY STV_DEFAULT"
_Z12addTwoArraysPiS_S_i:
.text._Z12addTwoArraysPiS_S_i:
[----:B------:R-:W-:Y:S01]  /*0000*/  LDC R1, c[0x0][0x37c] ;  /* 0x0000df00ff017b82 */ /* 0x000fe20000000800 */
[----:B------:R-:W0:Y:S07]  /*0010*/  S2R R0, SR_TID.X ;  /* 0x0000000000007919 */ /* 0x000e2e0000002100 */
[----:B------:R-:W0:Y:S01]  /*0020*/  S2UR UR4, SR_CTAID.X ;  /* 0x00000000000479c3 */ /* 0x000e220000002500 */
[----:B------:R-:W1:Y:S07]  /*0030*/  LDCU UR5, c[0x0][0x398] ;  /* 0x00007300ff0577ac */ /* 0x000e6e0008000800 */
[----:B------:R-:W0:Y:S02]  /*0040*/  LDC R9, c[0x0][0x360] ;  /* 0x0000d800ff097b82 */ /* 0x000e240000000800 */
[----:B0-----:R-:W-:-:S05]  /*0050*/  IMAD R9, R9, UR4, R0 ;  /* 0x0000000409097c24 */ /* 0x001fca000f8e0200 */
[----:B-1----:R-:W-:-:S13]  /*0060*/  ISETP.GE.AND P0, PT, R9, UR5, PT ;  /* 0x0000000509007c0c */ /* 0x002fda000bf06270 */
[----:B------:R-:W-:Y:S05]  /*0070*/  @P0 EXIT ;  /* 0x000000000000094d */ /* 0x000fea0003800000 */
[----:B------:R-:W0:Y:S01]  /*0080*/  LDC.64 R2, c[0x0][0x380] ;  /* 0x0000e000ff027b82 */ /* 0x000e220000000a00 */
[----:B------:R-:W1:Y:S07]  /*0090*/  LDCU.64 UR4, c[0x0][0x358] ;  /* 0x00006b00ff0477ac */ /* 0x000e6e0008000a00 */
[----:B------:R-:W2:Y:S08]  /*00a0*/  LDC.64 R4, c[0x0][0x388] ;  /* 0x0000e200ff047b82 */ /* 0x000eb00000000a00 */
[----:B------:R-:W3:Y:S01]  /*00b0*/  LDC.64 R6, c[0x0][0x390] ;  /* 0x0000e400ff067b82 */ /* 0x000ee20000000a00 */
[----:B0-----:R-:W-:-:S06]  /*00c0*/  IMAD.WIDE R2, R9, 0x4, R2 ;  /* 0x0000000409027825 */ /* 0x001fcc00078e0202 */
[----:B-1----:R-:W4:Y:S01]  /*00d0*/  LDG.E R2, desc[UR4][R2.64] ;  /* 0x0000000402027981 */ /* 0x002f22000c1e1900 */
[----:B--2---:R-:W-:-:S06]  /*00e0*/  IMAD.WIDE R4, R9, 0x4, R4 ;  /* 0x0000000409047825 */ /* 0x004fcc00078e0204 */
[----:B------:R-:W4:Y:S01]  /*00f0*/  LDG.E R5, desc[UR4][R4.64] ;  /* 0x0000000404057981 */ /* 0x000f22000c1e1900 */
[----:B---3--:R-:W-:Y:S01]  /*0100*/  IMAD.WIDE R6, R9, 0x4, R6 ;  /* 0x0000000409067825 */ /* 0x008fe200078e0206 */
[----:B----4-:R-:W-:-:S05]  /*0110*/  IADD3 R9, PT, PT, R2, R5, RZ ;  /* 0x0000000502097210 */ /* 0x010fca0007ffe0ff */
[----:B------:R-:W-:Y:S01]  /*0120*/  STG.E desc[UR4][R6.64], R9 ;  /* 0x0000000906007986 */ /* 0x000fe2000c101904 */
[----:B------:R-:W-:Y:S05]  /*0130*/  EXIT ;  /* 0x000000000000794d */ /* 0x000fea0003800000 */
.L_x_2:
        /* <DEDUP_REMOVED lines=12> */
.L_x_5:


//--------------------- .nv.shared._Z25addTwoArraysSharedDynamicPiS_S_i --------------------------
	.section	.nv.shared._Z25addTwoArraysSharedDynamicPiS_S_i,"aw",@nobits
	.sectionflags	@""
	.align	16
	.zero		1024


//--------------------- .nv.shared.reserved.0     --------------------------
	.section	.nv.shared.reserved.0,"aw",@nobits
	.weak		__nv_reservedSMEM_offset_0_alias
	.size		__nv_reservedSMEM_offset_0_alias, 0, 64
	.other		__nv_reservedSMEM_offset_0_alias,@"STO_CUDA_RESERVED_SHARED STV_DEFAULT"
__nv_reservedSMEM_offset_0_alias:
	.zero		0
	.zero		64


//--------------------- .nv.shared._Z24addTwoArraysSharedStaticPiS_S_i --------------------------
	.section	.nv.shared._Z24addTwoArraysSharedStaticPiS_S_i,"aw",@nobits
	.sectionflags	@""
	.align	16
.nv.shared._Z24addTwoArraysSharedStaticPiS_S_i:
	.zero		1056


//--------------------- .nv.shared._Z12addTwoArraysPiS_S_i --------------------------
	.section	.nv.shared._Z12addTwoArraysPiS_S_i,"aw",@nobits
	.sectionflags	@""
	.align	16
	.zero		1024


//--------------------- .nv.constant0._Z25addTwoArraysSharedDynamicPiS_S_i --------------------------
	.section	.nv.constant0._Z25addTwoArraysSharedDynamicPiS_S_i,"a",@progbits
	.sectionflags	@""
	.align	4
.nv.constant0._Z25addTwoArraysSharedDynamicPiS_S_i:
	.zero		924


//--------------------- .nv.constant0._Z24addTwoArraysSharedStaticPiS_S_i --------------------------
	.section	.nv.constant0._Z24addTwoArraysSharedStaticPiS_S_i,"a",@progbits
	.sectionflags	@""
	.align	4
.nv.constant0._Z24addTwoArraysSharedStaticPiS_S_i:
	.zero		924


//--------------------- .nv.constant0._Z12addTwoArraysPiS_S_i --------------------------
	.section	.nv.constant0._Z12addTwoArraysPiS_S_i,"a",@progbits
	.sectionflags	@""
	.align	4
.nv.constant0._Z12addTwoArraysPiS_S_i:
	.zero		924


//--------------------- SYMBOLS --------------------------

	.type		.nv.reservedSmem.offset0,@object
	.size		.nv.reservedSmem.offset0,0x4
	.type		.nv.reservedSmem.cap,@object
	.size		.nv.reservedSmem.cap,0x4
